//
// Generated by NVIDIA NVVM Compiler
//
// Compiler Build ID: CL-36424714
// Cuda compilation tools, release 13.0, V13.0.88
// Based on NVVM 20.0.0
//

.version 9.0
.target sm_100
.address_size 64

	// .globl	_Z6kernelPfS_S_S_S_

.visible .entry _Z6kernelPfS_S_S_S_(
	.param .u64 .ptr .align 1 _Z6kernelPfS_S_S_S__param_0,
	.param .u64 .ptr .align 1 _Z6kernelPfS_S_S_S__param_1,
	.param .u64 .ptr .align 1 _Z6kernelPfS_S_S_S__param_2,
	.param .u64 .ptr .align 1 _Z6kernelPfS_S_S_S__param_3,
	.param .u64 .ptr .align 1 _Z6kernelPfS_S_S_S__param_4
)
{
	.reg .pred 	%p<13>;
	.reg .b32 	%r<18>;
	.reg .b32 	%f<20>;
	.reg .b64 	%rd<22>;

	ld.param.u64 	%rd1, [_Z6kernelPfS_S_S_S__param_0];
	ld.param.u64 	%rd2, [_Z6kernelPfS_S_S_S__param_1];
	ld.param.u64 	%rd3, [_Z6kernelPfS_S_S_S__param_2];
	ld.param.u64 	%rd4, [_Z6kernelPfS_S_S_S__param_3];
	ld.param.u64 	%rd5, [_Z6kernelPfS_S_S_S__param_4];
	mov.u32 	%r4, %tid.x;
	mov.u32 	%r5, %ctaid.x;
	mov.u32 	%r6, %ntid.x;
	mad.lo.s32 	%r1, %r5, %r6, %r4;
	mov.u32 	%r7, %tid.y;
	mov.u32 	%r8, %ctaid.y;
	mov.u32 	%r9, %ntid.y;
	mad.lo.s32 	%r2, %r8, %r9, %r7;
	mov.u32 	%r10, %tid.z;
	mov.u32 	%r11, %ctaid.z;
	mov.u32 	%r12, %ntid.z;
	mad.lo.s32 	%r3, %r11, %r12, %r10;
	mov.pred 	%p12, -1;
	setp.eq.s32 	%p4, %r1, 0;
	@%p4 bra 	$L__BB0_3;
	setp.eq.s32 	%p5, %r1, 31;
	@%p5 bra 	$L__BB0_3;
	setp.eq.s32 	%p12, %r2, 0;
$L__BB0_3:
	setp.eq.s32 	%p6, %r2, 31;
	or.pred  	%p7, %p12, %p6;
	setp.eq.s32 	%p8, %r3, 0;
	setp.eq.s32 	%p9, %r3, 31;
	or.pred  	%p10, %p8, %p9;
	or.pred  	%p11, %p7, %p10;
	@%p11 bra 	$L__BB0_5;
	cvta.to.global.u64 	%rd6, %rd5;
	shl.b32 	%r13, %r2, 5;
	add.s32 	%r14, %r13, %r1;
	shl.b32 	%r15, %r3, 10;
	add.s32 	%r16, %r14, %r15;
	cvta.to.global.u64 	%rd7, %rd1;
	mul.wide.s32 	%rd8, %r16, 4;
	add.s64 	%rd9, %rd7, %rd8;
	ld.global.f32 	%f1, [%rd9];
	ld.global.f32 	%f2, [%rd9+-4];
	cvta.to.global.u64 	%rd10, %rd3;
	mul.wide.s32 	%rd11, %r1, 4;
	add.s64 	%rd12, %rd10, %rd11;
	ld.global.f32 	%f3, [%rd12+-4];
	fma.rn.f32 	%f4, %f2, %f3, %f1;
	ld.global.f32 	%f5, [%rd9+4];
	ld.global.f32 	%f6, [%rd12+4];
	fma.rn.f32 	%f7, %f5, %f6, %f4;
	ld.global.f32 	%f8, [%rd9+-128];
	cvta.to.global.u64 	%rd13, %rd4;
	mul.wide.u32 	%rd14, %r2, 4;
	add.s64 	%rd15, %rd13, %rd14;
	ld.global.f32 	%f9, [%rd15+-4];
	fma.rn.f32 	%f10, %f8, %f9, %f7;
	ld.global.f32 	%f11, [%rd9+128];
	ld.global.f32 	%f12, [%rd15+4];
	fma.rn.f32 	%f13, %f11, %f12, %f10;
	ld.global.f32 	%f14, [%rd9+-4096];
	add.s32 	%r17, %r3, -1;
	mul.wide.u32 	%rd16, %r17, 4;
	add.s64 	%rd17, %rd6, %rd16;
	ld.global.f32 	%f15, [%rd17];
	fma.rn.f32 	%f16, %f14, %f15, %f13;
	ld.global.f32 	%f17, [%rd9+4096];
	mul.wide.u32 	%rd18, %r3, 4;
	add.s64 	%rd19, %rd6, %rd18;
	ld.global.f32 	%f18, [%rd19+4];
	fma.rn.f32 	%f19, %f17, %f18, %f16;
	cvta.to.global.u64 	%rd20, %rd2;
	add.s64 	%rd21, %rd20, %rd8;
	st.global.f32 	[%rd21], %f19;
$L__BB0_5:
	ret;

}


// ===== COMPILED SASS (sm_100) =====

	.target	sm_100

	.elftype	@"ET_EXEC"


//--------------------- .note.nv.tkinfo           --------------------------
	.section	.note.nv.tkinfo,"",@"SHT_NOTE"
	.sectionflags	@"SHF_NOTE_NV_TKINFO"
	.tkinfo
        /*0018*/ 	.word	0x00000002
        /*0030*/ 	.string	""
        /*0030*/ 	.string	"ptxas"
        /*0030*/ 	.string	"Cuda compilation tools, release 13.0, V13.0.88"
        /*0030*/ 	.string	"Build cuda_13.0.r13.0/compiler.36424714_0"
        /*0030*/ 	.string	"-arch sm_100 -m 64 "



//--------------------- .note.nv.cuinfo           --------------------------
	.section	.note.nv.cuinfo,"",@"SHT_NOTE"
	.sectionflags	@"SHF_NOTE_NV_CUINFO"
        /*0018*/ 	.short	0x0002
        /*001a*/ 	.short	0x0064
        /*001c*/ 	.short	0x0082
	.zero		2


//--------------------- .nv.info                  --------------------------
	.section	.nv.info,"",@"SHT_CUDA_INFO"
	.align	4


	//----- nvinfo : EIATTR_REGCOUNT
	.align		4
        /*0000*/ 	.byte	0x04, 0x2f
        /*0002*/ 	.short	(.L_1 - .L_0)
	.align		4
.L_0:
        /*0004*/ 	.word	index@(_Z6kernelPfS_S_S_S_)
        /*0008*/ 	.word	0x0000001c


	//----- nvinfo : EIATTR_FRAME_SIZE
	.align		4
.L_1:
        /*000c*/ 	.byte	0x04, 0x11
        /*000e*/ 	.short	(.L_3 - .L_2)
	.align		4
.L_2:
        /*0010*/ 	.word	index@(_Z6kernelPfS_S_S_S_)
        /*0014*/ 	.word	0x00000000


	//----- nvinfo : EIATTR_MIN_STACK_SIZE
	.align		4
.L_3:
        /*0018*/ 	.byte	0x04, 0x12
        /*001a*/ 	.short	(.L_5 - .L_4)
	.align		4
.L_4:
        /*001c*/ 	.word	index@(_Z6kernelPfS_S_S_S_)
        /*0020*/ 	.word	0x00000000
.L_5:


//--------------------- .nv.compat                --------------------------
	.section	.nv.compat,"",@"SHT_CUDA_COMPAT_INFO"
	.align	4
        /*0000*/ 	.byte	0x02, 0x09, 0x00, 0x00, 0x02, 0x02, 0x01, 0x00, 0x02, 0x05, 0x05, 0x00, 0x03, 0x07, 0x01, 0x01
        /*0010*/ 	.byte	0x02, 0x03, 0x00, 0x00, 0x02, 0x06, 0x01, 0x00, 0x04, 0x0b, 0x08, 0x00, 0x09, 0x00, 0x00, 0x00
        /*0020*/ 	.byte	0x00, 0x00, 0x00, 0x00


//--------------------- .nv.info._Z6kernelPfS_S_S_S_ --------------------------
	.section	.nv.info._Z6kernelPfS_S_S_S_,"",@"SHT_CUDA_INFO"
	.sectionflags	@""
	.align	4


	//----- nvinfo : EIATTR_CUDA_API_VERSION
	.align		4
        /*0000*/ 	.byte	0x04, 0x37
        /*0002*/ 	.short	(.L_7 - .L_6)
.L_6:
        /*0004*/ 	.word	0x00000082


	//----- nvinfo : EIATTR_KPARAM_INFO
	.align		4
.L_7:
        /*0008*/ 	.byte	0x04, 0x17
        /*000a*/ 	.short	(.L_9 - .L_8)
.L_8:
        /*000c*/ 	.word	0x00000000
        /*0010*/ 	.short	0x0004
        /*0012*/ 	.short	0x0020
        /*0014*/ 	.byte	0x00, 0xf5, 0x21, 0x00


	//----- nvinfo : EIATTR_KPARAM_INFO
	.align		4
.L_9:
        /*0018*/ 	.byte	0x04, 0x17
        /*001a*/ 	.short	(.L_11 - .L_10)
.L_10:
        /*001c*/ 	.word	0x00000000
        /*0020*/ 	.short	0x0003
        /*0022*/ 	.short	0x0018
        /*0024*/ 	.byte	0x00, 0xf5, 0x21, 0x00


	//----- nvinfo : EIATTR_KPARAM_INFO
	.align		4
.L_11:
        /*0028*/ 	.byte	0x04, 0x17
        /*002a*/ 	.short	(.L_13 - .L_12)
.L_12:
        /*002c*/ 	.word	0x00000000
        /*0030*/ 	.short	0x0002
        /*0032*/ 	.short	0x0010
        /*0034*/ 	.byte	0x00, 0xf5, 0x21, 0x00


	//----- nvinfo : EIATTR_KPARAM_INFO
	.align		4
.L_13:
        /*0038*/ 	.byte	0x04, 0x17
        /*003a*/ 	.short	(.L_15 - .L_14)
.L_14:
        /*003c*/ 	.word	0x00000000
        /*0040*/ 	.short	0x0001
        /*0042*/ 	.short	0x0008
        /*0044*/ 	.byte	0x00, 0xf5, 0x21, 0x00


	//----- nvinfo : EIATTR_KPARAM_INFO
	.align		4
.L_15:
        /*0048*/ 	.byte	0x04, 0x17
        /*004a*/ 	.short	(.L_17 - .L_16)
.L_16:
        /*004c*/ 	.word	0x00000000
        /*0050*/ 	.short	0x0000
        /*0052*/ 	.short	0x0000
        /*0054*/ 	.byte	0x00, 0xf5, 0x21, 0x00


	//----- nvinfo : EIATTR_SPARSE_MMA_MASK
	.align		4
.L_17:
        /*0058*/ 	.byte	0x03, 0x50
        /*005a*/ 	.short	0x0000


	//----- nvinfo : EIATTR_MAXREG_COUNT
	.align		4
        /*005c*/ 	.byte	0x03, 0x1b
        /*005e*/ 	.short	0x00ff


	//----- nvinfo : EIATTR_MERCURY_ISA_VERSION
	.align		4
        /*0060*/ 	.byte	0x03, 0x5f
        /*0062*/ 	.short	0x0101


	//----- nvinfo : EIATTR_VRC_CTA_INIT_COUNT
	.align		4
        /*0064*/ 	.byte	0x02, 0x4a
	.zero		1
	.zero		1


	//----- nvinfo : EIATTR_EXIT_INSTR_OFFSETS
	.align		4
        /*0068*/ 	.byte	0x04, 0x1c
        /*006a*/ 	.short	(.L_19 - .L_18)


	//   ....[0]....
.L_18:
        /*006c*/ 	.word	0x00000140


	//   ....[1]....
        /*0070*/ 	.word	0x00000380


	//----- nvinfo : EIATTR_CBANK_PARAM_SIZE
	.align		4
.L_19:
        /*0074*/ 	.byte	0x03, 0x19
        /*0076*/ 	.short	0x0028


	//----- nvinfo : EIATTR_PARAM_CBANK
	.align		4
        /*0078*/ 	.byte	0x04, 0x0a
        /*007a*/ 	.short	(.L_21 - .L_20)
	.align		4
.L_20:
        /*007c*/ 	.word	index@(.nv.constant0._Z6kernelPfS_S_S_S_)
        /*0080*/ 	.short	0x0380
        /*0082*/ 	.short	0x0028


	//----- nvinfo : EIATTR_SW_WAR
	.align		4
.L_21:
        /*0084*/ 	.byte	0x04, 0x36
        /*0086*/ 	.short	(.L_23 - .L_22)
.L_22:
        /*0088*/ 	.word	0x00000008
.L_23:


//--------------------- .nv.callgraph             --------------------------
	.section	.nv.callgraph,"",@"SHT_CUDA_CALLGRAPH"
	.align	4
	.sectionentsize	8
	.align		4
        /*0000*/ 	.word	0x00000000
	.align		4
        /*0004*/ 	.word	0xffffffff
	.align		4
        /*0008*/ 	.word	0x00000000
	.align		4
        /*000c*/ 	.word	0xfffffffe
	.align		4
        /*0010*/ 	.word	0x00000000
	.align		4
        /*0014*/ 	.word	0xfffffffd
	.align		4
        /*0018*/ 	.word	0x00000000
	.align		4
        /*001c*/ 	.word	0xfffffffc


//--------------------- .text._Z6kernelPfS_S_S_S_ --------------------------
	.section	.text._Z6kernelPfS_S_S_S_,"ax",@progbits
	.align	128
        .global         _Z6kernelPfS_S_S_S_
        .type           _Z6kernelPfS_S_S_S_,@function
        .size           _Z6kernelPfS_S_S_S_,(.L_x_1 - _Z6kernelPfS_S_S_S_)
        .other          _Z6kernelPfS_S_S_S_,@"STO_CUDA_ENTRY STV_DEFAULT"
_Z6kernelPfS_S_S_S_:
.text._Z6kernelPfS_S_S_S_:
[----:B------:R-:W-:Y:S01]  /*0000*/  LDC R1, c[0x0][0x37c] ;  /* 0x0000df00ff017b82 */ /* 0x000fe20000000800 */
[----:B------:R-:W0:Y:S07]  /*0010*/  S2R R7, SR_TID.X ;  /* 0x0000000000077919 */ /* 0x000e2e0000002100 */
[----:B------:R-:W0:Y:S01]  /*0020*/  S2UR UR4, SR_CTAID.X ;  /* 0x00000000000479c3 */ /* 0x000e220000002500 */
[----:B------:R-:W1:Y:S01]  /*0030*/  S2R R6, SR_TID.Y ;  /* 0x0000000000067919 */ /* 0x000e620000002200 */
[----:B------:R-:W2:Y:S06]  /*0040*/  S2R R9, SR_TID.Z ;  /* 0x0000000000097919 */ /* 0x000eac0000002300 */
[----:B------:R-:W0:Y:S08]  /*0050*/  LDC R0, c[0x0][0x360] ;  /* 0x0000d800ff007b82 */ /* 0x000e300000000800 */
[----:B------:R-:W1:Y:S08]  /*0060*/  S2UR UR5, SR_CTAID.Y ;  /* 0x00000000000579c3 */ /* 0x000e700000002600 */
[----:B------:R-:W1:Y:S08]  /*0070*/  LDC R3, c[0x0][0x364] ;  /* 0x0000d900ff037b82 */ /* 0x000e700000000800 */
[----:B------:R-:W2:Y:S01]  /*0080*/  S2UR UR6, SR_CTAID.Z ;  /* 0x00000000000679c3 */ /* 0x000ea20000002700 */
[----:B0-----:R-:W-:-:S05]  /*0090*/  IMAD R7, R0, UR4, R7 ;  /* 0x0000000400077c24 */ /* 0x001fca000f8e0207 */
[C---:B------:R-:W-:Y:S02]  /*00a0*/  ISETP.NE.AND P0, PT, R7.reuse, 0x1f, PT ;  /* 0x0000001f0700780c */ /* 0x040fe40003f05270 */
[----:B------:R-:W2:Y:S02]  /*00b0*/  LDC R2, c[0x0][0x368] ;  /* 0x0000da00ff027b82 */ /* 0x000ea40000000800 */
[----:B------:R-:W-:Y:S01]  /*00c0*/  ISETP.EQ.OR P0, PT, R7, RZ, !P0 ;  /* 0x000000ff0700720c */ /* 0x000fe20004702670 */
[----:B-1----:R-:W-:-:S05]  /*00d0*/  IMAD R6, R3, UR5, R6 ;  /* 0x0000000503067c24 */ /* 0x002fca000f8e0206 */
[----:B------:R-:W-:-:S04]  /*00e0*/  ISETP.EQ.OR P1, PT, R6, RZ, P0 ;  /* 0x000000ff0600720c */ /* 0x000fc80000722670 */
[----:B------:R-:W-:Y:S01]  /*00f0*/  ISETP.EQ.OR P1, PT, R6, 0x1f, P1 ;  /* 0x0000001f0600780c */ /* 0x000fe20000f22670 */
[----:B--2---:R-:W-:-:S05]  /*0100*/  IMAD R9, R2, UR6, R9 ;  /* 0x0000000602097c24 */ /* 0x004fca000f8e0209 */
[----:B------:R-:W-:-:S04]  /*0110*/  ISETP.NE.AND P0, PT, R9, 0x1f, PT ;  /* 0x0000001f0900780c */ /* 0x000fc80003f05270 */
[----:B------:R-:W-:-:S04]  /*0120*/  ISETP.EQ.OR P0, PT, R9, RZ, !P0 ;  /* 0x000000ff0900720c */ /* 0x000fc80004702670 */
[----:B------:R-:W-:-:S13]  /*0130*/  PLOP3.LUT P0, PT, P1, P0, PT, 0xf8, 0x8f ;  /* 0x00000000008f781c */ /* 0x000fda0000f01f70 */
[----:B------:R-:W-:Y:S05]  /*0140*/  @P0 EXIT ;  /* 0x000000000000094d */ /* 0x000fea0003800000 */
[----:B------:R-:W0:Y:S01]  /*0150*/  LDC.64 R20, c[0x0][0x390] ;  /* 0x0000e400ff147b82 */ /* 0x000e220000000a00 */
[----:B------:R-:W1:Y:S01]  /*0160*/  LDCU.64 UR4, c[0x0][0x358] ;  /* 0x00006b00ff0477ac */ /* 0x000e620008000a00 */
[----:B------:R-:W-:-:S04]  /*0170*/  LEA R0, R6, R7, 0x5 ;  /* 0x0000000706007211 */ /* 0x000fc800078e28ff */
[----:B------:R-:W-:Y:S02]  /*0180*/  LEA R0, R9, R0, 0xa ;  /* 0x0000000009007211 */ /* 0x000fe400078e50ff */
[----:B------:R-:W2:Y:S08]  /*0190*/  LDC.64 R4, c[0x0][0x380] ;  /* 0x0000e000ff047b82 */ /* 0x000eb00000000a00 */
[----:B------:R-:W3:Y:S08]  /*01a0*/  LDC.64 R10, c[0x0][0x398] ;  /* 0x0000e600ff0a7b82 */ /* 0x000ef00000000a00 */
[----:B------:R-:W4:Y:S01]  /*01b0*/  LDC.64 R2, c[0x0][0x3a0] ;  /* 0x0000e800ff027b82 */ /* 0x000f220000000a00 */
[----:B0-----:R-:W-:-:S05]  /*01c0*/  IMAD.WIDE R20, R7, 0x4, R20 ;  /* 0x0000000407147825 */ /* 0x001fca00078e0214 */
[----:B-1----:R-:W5:Y:S01]  /*01d0*/  LDG.E R13, desc[UR4][R20.64+-0x4] ;  /* 0xfffffc04140d7981 */ /* 0x002f62000c1e1900 */
[----:B--2---:R-:W-:Y:S01]  /*01e0*/  IMAD.WIDE R4, R0, 0x4, R4 ;  /* 0x0000000400047825 */ /* 0x004fe200078e0204 */
[----:B------:R-:W-:Y:S02]  /*01f0*/  IADD3 R7, PT, PT, R9, -0x1, RZ ;  /* 0xffffffff09077810 */ /* 0x000fe40007ffe0ff */
[----:B------:R-:W2:Y:S04]  /*0200*/  LDG.E R14, desc[UR4][R20.64+0x4] ;  /* 0x00000404140e7981 */ /* 0x000ea8000c1e1900 */
[----:B------:R-:W5:Y:S04]  /*0210*/  LDG.E R8, desc[UR4][R4.64] ;  /* 0x0000000404087981 */ /* 0x000f68000c1e1900 */
[----:B------:R-:W5:Y:S01]  /*0220*/  LDG.E R15, desc[UR4][R4.64+-0x4] ;  /* 0xfffffc04040f7981 */ /* 0x000f62000c1e1900 */
[----:B---3--:R-:W-:-:S03]  /*0230*/  IMAD.WIDE.U32 R10, R6, 0x4, R10 ;  /* 0x00000004060a7825 */ /* 0x008fc600078e000a */
[----:B------:R-:W2:Y:S01]  /*0240*/  LDG.E R23, desc[UR4][R4.64+0x4] ;  /* 0x0000040404177981 */ /* 0x000ea2000c1e1900 */
[----:B----4-:R-:W-:-:S03]  /*0250*/  IMAD.WIDE.U32 R6, R7, 0x4, R2 ;  /* 0x0000000407067825 */ /* 0x010fc600078e0002 */
[----:B------:R-:W3:Y:S04]  /*0260*/  LDG.E R19, desc[UR4][R10.64+-0x4] ;  /* 0xfffffc040a137981 */ /* 0x000ee8000c1e1900 */
[----:B------:R-:W3:Y:S01]  /*0270*/  LDG.E R12, desc[UR4][R4.64+-0x80] ;  /* 0xffff8004040c7981 */ /* 0x000ee2000c1e1900 */
[----:B------:R-:W-:Y:S02]  /*0280*/  IMAD.WIDE.U32 R16, R9, 0x4, R2 ;  /* 0x0000000409107825 */ /* 0x000fe400078e0002 */
[----:B------:R-:W0:Y:S01]  /*0290*/  LDC.64 R2, c[0x0][0x388] ;  /* 0x0000e200ff027b82 */ /* 0x000e220000000a00 */
[----:B------:R-:W4:Y:S04]  /*02a0*/  LDG.E R18, desc[UR4][R10.64+0x4] ;  /* 0x000004040a127981 */ /* 0x000f28000c1e1900 */
[----:B------:R-:W4:Y:S04]  /*02b0*/  LDG.E R25, desc[UR4][R4.64+0x80] ;  /* 0x0000800404197981 */ /* 0x000f28000c1e1900 */
[----:B------:R-:W4:Y:S04]  /*02c0*/  LDG.E R6, desc[UR4][R6.64] ;  /* 0x0000000406067981 */ /* 0x000f28000c1e1900 */
[----:B------:R-:W4:Y:S04]  /*02d0*/  LDG.E R9, desc[UR4][R4.64+-0x1000] ;  /* 0xfff0000404097981 */ /* 0x000f28000c1e1900 */
[----:B------:R-:W4:Y:S04]  /*02e0*/  LDG.E R20, desc[UR4][R4.64+0x1000] ;  /* 0x0010000404147981 */ /* 0x000f28000c1e1900 */
[----:B------:R-:W4:Y:S01]  /*02f0*/  LDG.E R16, desc[UR4][R16.64+0x4] ;  /* 0x0000040410107981 */ /* 0x000f22000c1e1900 */
[----:B0-----:R-:W-:-:S04]  /*0300*/  IMAD.WIDE R2, R0, 0x4, R2 ;  /* 0x0000000400027825 */ /* 0x001fc800078e0202 */
[----:B-----5:R-:W-:-:S04]  /*0310*/  FFMA R8, R15, R13, R8 ;  /* 0x0000000d0f087223 */ /* 0x020fc80000000008 */
[----:B--2---:R-:W-:-:S04]  /*0320*/  FFMA R23, R23, R14, R8 ;  /* 0x0000000e17177223 */ /* 0x004fc80000000008 */
[----:B---3--:R-:W-:-:S04]  /*0330*/  FFMA R12, R12, R19, R23 ;  /* 0x000000130c0c7223 */ /* 0x008fc80000000017 */
[----:B----4-:R-:W-:-:S04]  /*0340*/  FFMA R12, R25, R18, R12 ;  /* 0x00000012190c7223 */ /* 0x010fc8000000000c */
[----:B------:R-:W-:-:S04]  /*0350*/  FFMA R9, R9, R6, R12 ;  /* 0x0000000609097223 */ /* 0x000fc8000000000c */
[----:B------:R-:W-:-:S05]  /*0360*/  FFMA R9, R20, R16, R9 ;  /* 0x0000001014097223 */ /* 0x000fca0000000009 */
[----:B------:R-:W-:Y:S01]  /*0370*/  STG.E desc[UR4][R2.64], R9 ;  /* 0x0000000902007986 */ /* 0x000fe2000c101904 */
[----:B------:R-:W-:Y:S05]  /*0380*/  EXIT ;  /* 0x000000000000794d */ /* 0x000fea0003800000 */
.L_x_0:
[----:B------:R-:W-:-:S00]  /*0390*/  BRA `(.L_x_0) ;  /* 0xfffffffc00fc7947 */ /* 0x000fc0000383ffff */
[----:B------:R-:W-:-:S00]  /*03a0*/  NOP ;  /* 0x0000000000007918 */ /* 0x000fc00000000000 */
        /* <DEDUP_REMOVED lines=13> */
.L_x_1:


//--------------------- .nv.shared.reserved.0     --------------------------
	.section	.nv.shared.reserved.0,"aw",@nobits
	.weak		__nv_reservedSMEM_offset_0_alias
	.size		__nv_reservedSMEM_offset_0_alias, 0, 64
	.other		__nv_reservedSMEM_offset_0_alias,@"STO_CUDA_RESERVED_SHARED STV_DEFAULT"
__nv_reservedSMEM_offset_0_alias:
	.zero		0
	.zero		64


//--------------------- .nv.constant0._Z6kernelPfS_S_S_S_ --------------------------
	.section	.nv.constant0._Z6kernelPfS_S_S_S_,"a",@progbits
	.sectionflags	@""
	.align	4
.nv.constant0._Z6kernelPfS_S_S_S_:
	.zero		936


//--------------------- SYMBOLS --------------------------

	.type		.nv.reservedSmem.offset0,@object
	.size		.nv.reservedSmem.offset0,0x4
